//
// Generated by NVIDIA NVVM Compiler
//
// Compiler Build ID: CL-36424714
// Cuda compilation tools, release 13.0, V13.0.88
// Based on NVVM 20.0.0
//

.version 9.0
.target sm_100
.address_size 64

	// .globl	_Z7predictPdS_S_S_

.visible .entry _Z7predictPdS_S_S_(
	.param .u64 .ptr .align 1 _Z7predictPdS_S_S__param_0,
	.param .u64 .ptr .align 1 _Z7predictPdS_S_S__param_1,
	.param .u64 .ptr .align 1 _Z7predictPdS_S_S__param_2,
	.param .u64 .ptr .align 1 _Z7predictPdS_S_S__param_3
)
{
	.reg .pred 	%p<2>;
	.reg .b32 	%r<6>;
	.reg .b64 	%rd<11>;
	.reg .b64 	%fd<7>;

	ld.param.u64 	%rd1, [_Z7predictPdS_S_S__param_0];
	ld.param.u64 	%rd2, [_Z7predictPdS_S_S__param_2];
	ld.param.u64 	%rd3, [_Z7predictPdS_S_S__param_3];
	mov.u32 	%r2, %ctaid.x;
	mov.u32 	%r3, %ntid.x;
	mov.u32 	%r4, %tid.x;
	mad.lo.s32 	%r1, %r2, %r3, %r4;
	setp.gt.s32 	%p1, %r1, 999999;
	@%p1 bra 	$L__BB0_2;
	cvta.to.global.u64 	%rd4, %rd3;
	cvta.to.global.u64 	%rd5, %rd1;
	cvta.to.global.u64 	%rd6, %rd2;
	shl.b32 	%r5, %r1, 1;
	mul.wide.s32 	%rd7, %r5, 8;
	add.s64 	%rd8, %rd5, %rd7;
	ld.global.f64 	%fd1, [%rd8];
	ld.global.f64 	%fd2, [%rd6];
	fma.rn.f64 	%fd3, %fd1, %fd2, 0d0000000000000000;
	ld.global.f64 	%fd4, [%rd8+8];
	ld.global.f64 	%fd5, [%rd6+8];
	fma.rn.f64 	%fd6, %fd4, %fd5, %fd3;
	mul.wide.s32 	%rd9, %r1, 8;
	add.s64 	%rd10, %rd4, %rd9;
	st.global.f64 	[%rd10], %fd6;
$L__BB0_2:
	ret;

}


// ===== COMPILED SASS (sm_100) =====

	.target	sm_100

	.elftype	@"ET_EXEC"


//--------------------- .note.nv.tkinfo           --------------------------
	.section	.note.nv.tkinfo,"",@"SHT_NOTE"
	.sectionflags	@"SHF_NOTE_NV_TKINFO"
	.tkinfo
        /*0018*/ 	.word	0x00000002
        /*0030*/ 	.string	""
        /*0030*/ 	.string	"ptxas"
        /*0030*/ 	.string	"Cuda compilation tools, release 13.0, V13.0.88"
        /*0030*/ 	.string	"Build cuda_13.0.r13.0/compiler.36424714_0"
        /*0030*/ 	.string	"-arch sm_100 -m 64 "



//--------------------- .note.nv.cuinfo           --------------------------
	.section	.note.nv.cuinfo,"",@"SHT_NOTE"
	.sectionflags	@"SHF_NOTE_NV_CUINFO"
        /*0018*/ 	.short	0x0002
        /*001a*/ 	.short	0x0064
        /*001c*/ 	.short	0x0082
	.zero		2


//--------------------- .nv.info                  --------------------------
	.section	.nv.info,"",@"SHT_CUDA_INFO"
	.align	4


	//----- nvinfo : EIATTR_REGCOUNT
	.align		4
        /*0000*/ 	.byte	0x04, 0x2f
        /*0002*/ 	.short	(.L_1 - .L_0)
	.align		4
.L_0:
        /*0004*/ 	.word	index@(_Z7predictPdS_S_S_)
        /*0008*/ 	.word	0x00000014


	//----- nvinfo : EIATTR_FRAME_SIZE
	.align		4
.L_1:
        /*000c*/ 	.byte	0x04, 0x11
        /*000e*/ 	.short	(.L_3 - .L_2)
	.align		4
.L_2:
        /*0010*/ 	.word	index@(_Z7predictPdS_S_S_)
        /*0014*/ 	.word	0x00000000


	//----- nvinfo : EIATTR_MIN_STACK_SIZE
	.align		4
.L_3:
        /*0018*/ 	.byte	0x04, 0x12
        /*001a*/ 	.short	(.L_5 - .L_4)
	.align		4
.L_4:
        /*001c*/ 	.word	index@(_Z7predictPdS_S_S_)
        /*0020*/ 	.word	0x00000000
.L_5:


//--------------------- .nv.compat                --------------------------
	.section	.nv.compat,"",@"SHT_CUDA_COMPAT_INFO"
	.align	4
        /*0000*/ 	.byte	0x02, 0x09, 0x00, 0x00, 0x02, 0x02, 0x01, 0x00, 0x02, 0x05, 0x05, 0x00, 0x03, 0x07, 0x01, 0x01
        /*0010*/ 	.byte	0x02, 0x03, 0x00, 0x00, 0x02, 0x06, 0x01, 0x00, 0x04, 0x0b, 0x08, 0x00, 0x01, 0x00, 0x00, 0x00
        /*0020*/ 	.byte	0x00, 0x00, 0x00, 0x00


//--------------------- .nv.info._Z7predictPdS_S_S_ --------------------------
	.section	.nv.info._Z7predictPdS_S_S_,"",@"SHT_CUDA_INFO"
	.sectionflags	@""
	.align	4


	//----- nvinfo : EIATTR_CUDA_API_VERSION
	.align		4
        /*0000*/ 	.byte	0x04, 0x37
        /*0002*/ 	.short	(.L_7 - .L_6)
.L_6:
        /*0004*/ 	.word	0x00000082


	//----- nvinfo : EIATTR_KPARAM_INFO
	.align		4
.L_7:
        /*0008*/ 	.byte	0x04, 0x17
        /*000a*/ 	.short	(.L_9 - .L_8)
.L_8:
        /*000c*/ 	.word	0x00000000
        /*0010*/ 	.short	0x0003
        /*0012*/ 	.short	0x0018
        /*0014*/ 	.byte	0x00, 0xf5, 0x21, 0x00


	//----- nvinfo : EIATTR_KPARAM_INFO
	.align		4
.L_9:
        /*0018*/ 	.byte	0x04, 0x17
        /*001a*/ 	.short	(.L_11 - .L_10)
.L_10:
        /*001c*/ 	.word	0x00000000
        /*0020*/ 	.short	0x0002
        /*0022*/ 	.short	0x0010
        /*0024*/ 	.byte	0x00, 0xf5, 0x21, 0x00


	//----- nvinfo : EIATTR_KPARAM_INFO
	.align		4
.L_11:
        /*0028*/ 	.byte	0x04, 0x17
        /*002a*/ 	.short	(.L_13 - .L_12)
.L_12:
        /*002c*/ 	.word	0x00000000
        /*0030*/ 	.short	0x0001
        /*0032*/ 	.short	0x0008
        /*0034*/ 	.byte	0x00, 0xf5, 0x21, 0x00


	//----- nvinfo : EIATTR_KPARAM_INFO
	.align		4
.L_13:
        /*0038*/ 	.byte	0x04, 0x17
        /*003a*/ 	.short	(.L_15 - .L_14)
.L_14:
        /*003c*/ 	.word	0x00000000
        /*0040*/ 	.short	0x0000
        /*0042*/ 	.short	0x0000
        /*0044*/ 	.byte	0x00, 0xf5, 0x21, 0x00


	//----- nvinfo : EIATTR_SPARSE_MMA_MASK
	.align		4
.L_15:
        /*0048*/ 	.byte	0x03, 0x50
        /*004a*/ 	.short	0x0000


	//----- nvinfo : EIATTR_MAXREG_COUNT
	.align		4
        /*004c*/ 	.byte	0x03, 0x1b
        /*004e*/ 	.short	0x00ff


	//----- nvinfo : EIATTR_MERCURY_ISA_VERSION
	.align		4
        /*0050*/ 	.byte	0x03, 0x5f
        /*0052*/ 	.short	0x0101


	//----- nvinfo : EIATTR_VRC_CTA_INIT_COUNT
	.align		4
        /*0054*/ 	.byte	0x02, 0x4a
	.zero		1
	.zero		1


	//----- nvinfo : EIATTR_EXIT_INSTR_OFFSETS
	.align		4
        /*0058*/ 	.byte	0x04, 0x1c
        /*005a*/ 	.short	(.L_17 - .L_16)


	//   ....[0]....
.L_16:
        /*005c*/ 	.word	0x00000060


	//   ....[1]....
        /*0060*/ 	.word	0x00000150


	//----- nvinfo : EIATTR_CBANK_PARAM_SIZE
	.align		4
.L_17:
        /*0064*/ 	.byte	0x03, 0x19
        /*0066*/ 	.short	0x0020


	//----- nvinfo : EIATTR_PARAM_CBANK
	.align		4
        /*0068*/ 	.byte	0x04, 0x0a
        /*006a*/ 	.short	(.L_19 - .L_18)
	.align		4
.L_18:
        /*006c*/ 	.word	index@(.nv.constant0._Z7predictPdS_S_S_)
        /*0070*/ 	.short	0x0380
        /*0072*/ 	.short	0x0020


	//----- nvinfo : EIATTR_SW_WAR
	.align		4
.L_19:
        /*0074*/ 	.byte	0x04, 0x36
        /*0076*/ 	.short	(.L_21 - .L_20)
.L_20:
        /*0078*/ 	.word	0x00000008
.L_21:


//--------------------- .nv.callgraph             --------------------------
	.section	.nv.callgraph,"",@"SHT_CUDA_CALLGRAPH"
	.align	4
	.sectionentsize	8
	.align		4
        /*0000*/ 	.word	0x00000000
	.align		4
        /*0004*/ 	.word	0xffffffff
	.align		4
        /*0008*/ 	.word	0x00000000
	.align		4
        /*000c*/ 	.word	0xfffffffe
	.align		4
        /*0010*/ 	.word	0x00000000
	.align		4
        /*0014*/ 	.word	0xfffffffd
	.align		4
        /*0018*/ 	.word	0x00000000
	.align		4
        /*001c*/ 	.word	0xfffffffc


//--------------------- .text._Z7predictPdS_S_S_  --------------------------
	.section	.text._Z7predictPdS_S_S_,"ax",@progbits
	.align	128
        .global         _Z7predictPdS_S_S_
        .type           _Z7predictPdS_S_S_,@function
        .size           _Z7predictPdS_S_S_,(.L_x_1 - _Z7predictPdS_S_S_)
        .other          _Z7predictPdS_S_S_,@"STO_CUDA_ENTRY STV_DEFAULT"
_Z7predictPdS_S_S_:
.text._Z7predictPdS_S_S_:
[----:B------:R-:W-:Y:S01]  /*0000*/  LDC R1, c[0x0][0x37c] ;  /* 0x0000df00ff017b82 */ /* 0x000fe20000000800 */
[----:B------:R-:W0:Y:S07]  /*0010*/  S2R R0, SR_TID.X ;  /* 0x0000000000007919 */ /* 0x000e2e0000002100 */
[----:B------:R-:W0:Y:S08]  /*0020*/  S2UR UR4, SR_CTAID.X ;  /* 0x00000000000479c3 */ /* 0x000e300000002500 */
[----:B------:R-:W0:Y:S02]  /*0030*/  LDC R17, c[0x0][0x360] ;  /* 0x0000d800ff117b82 */ /* 0x000e240000000800 */
[----:B0-----:R-:W-:-:S05]  /*0040*/  IMAD R17, R17, UR4, R0 ;  /* 0x0000000411117c24 */ /* 0x001fca000f8e0200 */
[----:B------:R-:W-:-:S13]  /*0050*/  ISETP.GT.AND P0, PT, R17, 0xf423f, PT ;  /* 0x000f423f1100780c */ /* 0x000fda0003f04270 */
[----:B------:R-:W-:Y:S05]  /*0060*/  @P0 EXIT ;  /* 0x000000000000094d */ /* 0x000fea0003800000 */
[----:B------:R-:W0:Y:S01]  /*0070*/  LDC.64 R2, c[0x0][0x380] ;  /* 0x0000e000ff027b82 */ /* 0x000e220000000a00 */
[----:B------:R-:W1:Y:S01]  /*0080*/  LDCU.64 UR4, c[0x0][0x358] ;  /* 0x00006b00ff0477ac */ /* 0x000e620008000a00 */
[----:B------:R-:W-:-:S06]  /*0090*/  SHF.L.U32 R5, R17, 0x1, RZ ;  /* 0x0000000111057819 */ /* 0x000fcc00000006ff */
[----:B------:R-:W2:Y:S08]  /*00a0*/  LDC.64 R6, c[0x0][0x390] ;  /* 0x0000e400ff067b82 */ /* 0x000eb00000000a00 */
[----:B------:R-:W3:Y:S01]  /*00b0*/  LDC.64 R14, c[0x0][0x398] ;  /* 0x0000e600ff0e7b82 */ /* 0x000ee20000000a00 */
[----:B0-----:R-:W-:-:S05]  /*00c0*/  IMAD.WIDE R2, R5, 0x8, R2 ;  /* 0x0000000805027825 */ /* 0x001fca00078e0202 */
[----:B-1----:R-:W4:Y:S04]  /*00d0*/  LDG.E.64 R4, desc[UR4][R2.64] ;  /* 0x0000000402047981 */ /* 0x002f28000c1e1b00 */
[----:B--2---:R-:W4:Y:S04]  /*00e0*/  LDG.E.64 R8, desc[UR4][R6.64] ;  /* 0x0000000406087981 */ /* 0x004f28000c1e1b00 */
[----:B------:R-:W2:Y:S04]  /*00f0*/  LDG.E.64 R12, desc[UR4][R6.64+0x8] ;  /* 0x00000804060c7981 */ /* 0x000ea8000c1e1b00 */
[----:B------:R-:W2:Y:S01]  /*0100*/  LDG.E.64 R10, desc[UR4][R2.64+0x8] ;  /* 0x00000804020a7981 */ /* 0x000ea2000c1e1b00 */
[----:B----4-:R-:W-:Y:S01]  /*0110*/  DFMA R4, R4, R8, RZ ;  /* 0x000000080404722b */ /* 0x010fe200000000ff */
[----:B---3--:R-:W-:-:S07]  /*0120*/  IMAD.WIDE R8, R17, 0x8, R14 ;  /* 0x0000000811087825 */ /* 0x008fce00078e020e */
[----:B--2---:R-:W-:-:S07]  /*0130*/  DFMA R4, R10, R12, R4 ;  /* 0x0000000c0a04722b */ /* 0x004fce0000000004 */
[----:B------:R-:W-:Y:S01]  /*0140*/  STG.E.64 desc[UR4][R8.64], R4 ;  /* 0x0000000408007986 */ /* 0x000fe2000c101b04 */
[----:B------:R-:W-:Y:S05]  /*0150*/  EXIT ;  /* 0x000000000000794d */ /* 0x000fea0003800000 */
.L_x_0:
[----:B------:R-:W-:-:S00]  /*0160*/  BRA `(.L_x_0) ;  /* 0xfffffffc00fc7947 */ /* 0x000fc0000383ffff */
[----:B------:R-:W-:-:S00]  /*0170*/  NOP ;  /* 0x0000000000007918 */ /* 0x000fc00000000000 */
        /* <DEDUP_REMOVED lines=8> */
.L_x_1:


//--------------------- .nv.shared.reserved.0     --------------------------
	.section	.nv.shared.reserved.0,"aw",@nobits
	.weak		__nv_reservedSMEM_offset_0_alias
	.size		__nv_reservedSMEM_offset_0_alias, 0, 64
	.other		__nv_reservedSMEM_offset_0_alias,@"STO_CUDA_RESERVED_SHARED STV_DEFAULT"
__nv_reservedSMEM_offset_0_alias:
	.zero		0
	.zero		64


//--------------------- .nv.constant0._Z7predictPdS_S_S_ --------------------------
	.section	.nv.constant0._Z7predictPdS_S_S_,"a",@progbits
	.sectionflags	@""
	.align	4
.nv.constant0._Z7predictPdS_S_S_:
	.zero		928


//--------------------- SYMBOLS --------------------------

	.type		.nv.reservedSmem.offset0,@object
	.size		.nv.reservedSmem.offset0,0x4
